	.headerflags	@"EF_CUDA_TEXMODE_UNIFIED EF_CUDA_64BIT_ADDRESS EF_CUDA_ACCELERATORS EF_CUDA_SM90 EF_CUDA_VIRTUAL_SM(EF_CUDA_SM90)"
	.elftype	@"ET_EXEC"


//--------------------- .nv.info                  --------------------------
	.section	.nv.info,"",@"SHT_CUDA_INFO"
	.align	4


	//----- nvinfo : EIATTR_REGCOUNT
	.align		4
        /*0000*/ 	.byte	0x04, 0x2f
        /*0002*/ 	.short	(.L_1 - .L_0)
	.align		4
.L_0:
        /*0004*/ 	.word	index@(triton_poi_fused_convolution_relu_11)
        /*0008*/ 	.word	0x00000014


	//----- nvinfo : EIATTR_MIN_STACK_SIZE
	.align		4
.L_1:
        /*000c*/ 	.byte	0x04, 0x12
        /*000e*/ 	.short	(.L_3 - .L_2)
	.align		4
.L_2:
        /*0010*/ 	.word	index@(triton_poi_fused_convolution_relu_11)
        /*0014*/ 	.word	0x00000000


	//----- nvinfo : EIATTR_FRAME_SIZE
	.align		4
.L_3:
        /*0018*/ 	.byte	0x04, 0x11
        /*001a*/ 	.short	(.L_5 - .L_4)
	.align		4
.L_4:
        /*001c*/ 	.word	index@(triton_poi_fused_convolution_relu_11)
        /*0020*/ 	.word	0x00000000


	//----- nvinfo : EIATTR_MIN_STACK_SIZE
	.align		4
.L_5:
        /*0024*/ 	.byte	0x04, 0x12
        /*0026*/ 	.short	(.L_7 - .L_6)
	.align		4
.L_6:
        /*0028*/ 	.word	index@(triton_poi_fused_convolution_relu_11)
        /*002c*/ 	.word	0x00000000
.L_7:


//--------------------- .nv.info.triton_poi_fused_convolution_relu_11 --------------------------
	.section	.nv.info.triton_poi_fused_convolution_relu_11,"",@"SHT_CUDA_INFO"
	.sectionflags	@""
	.align	4


	//----- nvinfo : EIATTR_CUDA_API_VERSION
	.align		4
        /*0000*/ 	.byte	0x04, 0x37
        /*0002*/ 	.short	(.L_9 - .L_8)
.L_8:
        /*0004*/ 	.word	0x0000007c


	//----- nvinfo : EIATTR_KPARAM_INFO
	.align		4
.L_9:
        /*0008*/ 	.byte	0x04, 0x17
        /*000a*/ 	.short	(.L_11 - .L_10)
.L_10:
        /*000c*/ 	.word	0x00000000
        /*0010*/ 	.short	0x0005
        /*0012*/ 	.short	0x0024
        /*0014*/ 	.byte	0x00, 0xf0, 0x11, 0x00


	//----- nvinfo : EIATTR_KPARAM_INFO
	.align		4
.L_11:
        /*0018*/ 	.byte	0x04, 0x17
        /*001a*/ 	.short	(.L_13 - .L_12)
.L_12:
        /*001c*/ 	.word	0x00000000
        /*0020*/ 	.short	0x0004
        /*0022*/ 	.short	0x0020
        /*0024*/ 	.byte	0x00, 0xf0, 0x11, 0x00


	//----- nvinfo : EIATTR_KPARAM_INFO
	.align		4
.L_13:
        /*0028*/ 	.byte	0x04, 0x17
        /*002a*/ 	.short	(.L_15 - .L_14)
.L_14:
        /*002c*/ 	.word	0x00000000
        /*0030*/ 	.short	0x0003
        /*0032*/ 	.short	0x0018
        /*0034*/ 	.byte	0x00, 0xf4, 0x21, 0x00


	//----- nvinfo : EIATTR_KPARAM_INFO
	.align		4
.L_15:
        /*0038*/ 	.byte	0x04, 0x17
        /*003a*/ 	.short	(.L_17 - .L_16)
.L_16:
        /*003c*/ 	.word	0x00000000
        /*0040*/ 	.short	0x0002
        /*0042*/ 	.short	0x0010
        /*0044*/ 	.byte	0x00, 0xf4, 0x21, 0x00


	//----- nvinfo : EIATTR_KPARAM_INFO
	.align		4
.L_17:
        /*0048*/ 	.byte	0x04, 0x17
        /*004a*/ 	.short	(.L_19 - .L_18)
.L_18:
        /*004c*/ 	.word	0x00000000
        /*0050*/ 	.short	0x0001
        /*0052*/ 	.short	0x0008
        /*0054*/ 	.byte	0x00, 0xf4, 0x21, 0x00


	//----- nvinfo : EIATTR_KPARAM_INFO
	.align		4
.L_19:
        /*0058*/ 	.byte	0x04, 0x17
        /*005a*/ 	.short	(.L_21 - .L_20)
.L_20:
        /*005c*/ 	.word	0x00000000
        /*0060*/ 	.short	0x0000
        /*0062*/ 	.short	0x0000
        /*0064*/ 	.byte	0x00, 0xf4, 0x21, 0x00


	//----- nvinfo : EIATTR_SPARSE_MMA_MASK
	.align		4
.L_21:
        /*0068*/ 	.byte	0x03, 0x50
        /*006a*/ 	.short	0x0000


	//----- nvinfo : EIATTR_MAXREG_COUNT
	.align		4
        /*006c*/ 	.byte	0x03, 0x1b
        /*006e*/ 	.short	0x00ff


	//----- nvinfo : EIATTR_EXIT_INSTR_OFFSETS
	.align		4
        /*0070*/ 	.byte	0x04, 0x1c
        /*0072*/ 	.short	(.L_23 - .L_22)


	//   ....[0]....
.L_22:
        /*0074*/ 	.word	0x000004b0


	//   ....[1]....
        /*0078*/ 	.word	0x000004d0


	//----- nvinfo : EIATTR_REQNTID
	.align		4
.L_23:
        /*007c*/ 	.byte	0x04, 0x10
        /*007e*/ 	.short	(.L_25 - .L_24)
.L_24:
        /*0080*/ 	.word	0x00000080
        /*0084*/ 	.word	0x00000001
        /*0088*/ 	.word	0x00000001


	//----- nvinfo : EIATTR_CBANK_PARAM_SIZE
	.align		4
.L_25:
        /*008c*/ 	.byte	0x03, 0x19
        /*008e*/ 	.short	0x0028


	//----- nvinfo : EIATTR_PARAM_CBANK
	.align		4
        /*0090*/ 	.byte	0x04, 0x0a
        /*0092*/ 	.short	(.L_27 - .L_26)
	.align		4
.L_26:
        /*0094*/ 	.word	index@(.nv.constant0.triton_poi_fused_convolution_relu_11)
        /*0098*/ 	.short	0x0210
        /*009a*/ 	.short	0x0028


	//----- nvinfo : EIATTR_SW_WAR
	.align		4
.L_27:
        /*009c*/ 	.byte	0x04, 0x36
        /*009e*/ 	.short	(.L_29 - .L_28)
.L_28:
        /*00a0*/ 	.word	0x00000008
.L_29:


//--------------------- .nv.callgraph             --------------------------
	.section	.nv.callgraph,"",@"SHT_CUDA_CALLGRAPH"
	.align	4
	.sectionentsize	8
	.align		4
        /*0000*/ 	.word	0x00000000
	.align		4
        /*0004*/ 	.word	0xffffffff
	.align		4
        /*0008*/ 	.word	0x00000000
	.align		4
        /*000c*/ 	.word	0xfffffffe
	.align		4
        /*0010*/ 	.word	0x00000000
	.align		4
        /*0014*/ 	.word	0xfffffffd
	.align		4
        /*0018*/ 	.word	0x00000000
	.align		4
        /*001c*/ 	.word	0xfffffffc


//--------------------- .text.triton_poi_fused_convolution_relu_11 --------------------------
	.section	.text.triton_poi_fused_convolution_relu_11,"ax",@progbits
	.sectionflags	@"SHF_BARRIERS=1"
	.align	128
        .global         triton_poi_fused_convolution_relu_11
        .type           triton_poi_fused_convolution_relu_11,@function
        .size           triton_poi_fused_convolution_relu_11,(.L_x_1 - triton_poi_fused_convolution_relu_11)
        .other          triton_poi_fused_convolution_relu_11,@"STO_CUDA_ENTRY STV_DEFAULT"
triton_poi_fused_convolution_relu_11:
.text.triton_poi_fused_convolution_relu_11:
[----:B------:R-:W0:Y:S02]  /*0000*/  LDC R1, c[0x0][0x28] ;  /* 0x00000a00ff017b82 */ /* 0x000e240000000800 */
[----:B------:R-:W1:Y:S01]  /*0010*/  S2R R0, SR_CTAID.Y ;  /* 0x0000000000007919 */ /* 0x000e620000002600 */
[----:B------:R-:W2:Y:S01]  /*0020*/  LDC.64 R6, c[0x0][0x218] ;  /* 0x00008600ff067b82 */ /* 0x000ea20000000a00 */
[----:B------:R-:W-:Y:S01]  /*0030*/  ULDC.64 UR6, c[0x0][0x208] ;  /* 0x0000820000067ab9 */ /* 0x000fe20000000a00 */
[----:B------:R-:W3:Y:S01]  /*0040*/  S2R R3, SR_TID.X ;  /* 0x0000000000037919 */ /* 0x000ee20000002100 */
[----:B------:R-:W4:Y:S01]  /*0050*/  S2R R8, SR_CTAID.X ;  /* 0x0000000000087919 */ /* 0x000f220000002500 */
[----:B-1----:R-:W-:Y:S01]  /*0060*/  IMAD.SHL.U32 R2, R0, 0x10, RZ ;  /* 0x0000001000027824 */ /* 0x002fe200078e00ff */
[----:B------:R-:W-:Y:S01]  /*0070*/  SHF.R.S32.HI R9, RZ, 0x1b, R0 ;  /* 0x0000001bff097819 */ /* 0x000fe20000011400 */
[----:B---3--:R-:W-:-:S03]  /*0080*/  IMAD.SHL.U32 R5, R3, 0x2, RZ ;  /* 0x0000000203057824 */ /* 0x008fc600078e00ff */
[----:B------:R-:W-:Y:S01]  /*0090*/  SGXT R9, R9, 0x1 ;  /* 0x000000010909781a */ /* 0x000fe20000000200 */
[----:B----4-:R-:W-:Y:S01]  /*00a0*/  IMAD.SHL.U32 R8, R8, 0x10, RZ ;  /* 0x0000001008087824 */ /* 0x010fe200078e00ff */
[----:B------:R-:W-:Y:S02]  /*00b0*/  LOP3.LUT R0, R2, 0xe, R5, 0xf8, !PT ;  /* 0x0000000e02007812 */ /* 0x000fe400078ef805 */
[----:B------:R-:W1:Y:S02]  /*00c0*/  LDC.64 R4, c[0x0][0x210] ;  /* 0x00008400ff047b82 */ /* 0x000e640000000a00 */
[----:B------:R-:W-:Y:S02]  /*00d0*/  LEA.HI R10, R9, R0, RZ, 0x8 ;  /* 0x00000000090a7211 */ /* 0x000fe400078f40ff */
[----:B------:R-:W-:Y:S02]  /*00e0*/  SHF.R.U32.HI R9, RZ, 0x3, R3 ;  /* 0x00000003ff097819 */ /* 0x000fe40000011603 */
[----:B------:R-:W-:-:S02]  /*00f0*/  LOP3.LUT R11, R10, 0xffffff00, RZ, 0xc0, !PT ;  /* 0xffffff000a0b7812 */ /* 0x000fc400078ec0ff */
[----:B------:R-:W-:Y:S02]  /*0100*/  SGXT.U32 R9, R9, 0x4 ;  /* 0x000000040909781a */ /* 0x000fe40000000000 */
[----:B------:R-:W-:Y:S01]  /*0110*/  SHF.R.S32.HI R10, RZ, 0x8, R10 ;  /* 0x00000008ff0a7819 */ /* 0x000fe2000001140a */
[----:B------:R-:W-:Y:S01]  /*0120*/  IMAD.IADD R11, R0, 0x1, -R11 ;  /* 0x00000001000b7824 */ /* 0x000fe200078e0a0b */
[----:B------:R-:W-:-:S04]  /*0130*/  LOP3.LUT R0, R8, R9, RZ, 0xfc, !PT ;  /* 0x0000000908007212 */ /* 0x000fc800078efcff */
[C---:B------:R-:W-:Y:S01]  /*0140*/  ISETP.GE.AND P0, PT, R0.reuse, 0x9, PT ;  /* 0x000000090000780c */ /* 0x040fe20003f06270 */
[----:B------:R-:W-:-:S04]  /*0150*/  IMAD R13, R0, 0x100, R11 ;  /* 0x00000100000d7824 */ /* 0x000fc800078e020b */
[----:B------:R-:W-:Y:S02]  /*0160*/  IMAD R0, R10, 0x900, R13 ;  /* 0x000009000a007824 */ /* 0x000fe400078e020d */
[----:B--2---:R-:W-:Y:S01]  /*0170*/  IMAD.WIDE R12, R11, 0x4, R6 ;  /* 0x000000040b0c7825 */ /* 0x004fe200078e0206 */
[----:B------:R-:W-:-:S03]  /*0180*/  CS2R R6, SRZ ;  /* 0x0000000000067805 */ /* 0x000fc6000001ff00 */
[----:B-1----:R-:W-:Y:S02]  /*0190*/  IMAD.WIDE R10, R0, 0x4, R4 ;  /* 0x00000004000a7825 */ /* 0x002fe400078e0204 */
[----:B------:R-:W2:Y:S04]  /*01a0*/  LDG.E.EL.64 R4, desc[UR6][R12.64] ;  /* 0x000000060c047981 */ /* 0x000ea8000c2e1b00 */
[----:B------:R1:W2:Y:S01]  /*01b0*/  @!P0 LDG.E.EL.64 R6, desc[UR6][R10.64] ;  /* 0x000000060a068981 */ /* 0x0002a2000c2e1b00 */
[----:B------:R-:W3:Y:S01]  /*01c0*/  S2UR UR5, SR_CgaCtaId ;  /* 0x00000000000579c3 */ /* 0x000ee20000008800 */
[C---:B------:R-:W-:Y:S01]  /*01d0*/  IMAD.SHL.U32 R14, R3.reuse, 0x20, RZ ;  /* 0x00000020030e7824 */ /* 0x040fe200078e00ff */
[----:B------:R-:W-:Y:S01]  /*01e0*/  UMOV UR4, 0x400 ;  /* 0x0000040000047882 */ /* 0x000fe20000000000 */
[----:B------:R-:W-:-:S03]  /*01f0*/  LOP3.LUT R15, R3, 0x7f, RZ, 0xc0, !PT ;  /* 0x0000007f030f7812 */ /* 0x000fc600078ec0ff */
[----:B------:R-:W-:Y:S02]  /*0200*/  LOP3.LUT R14, R14, 0xe0, RZ, 0xc0, !PT ;  /* 0x000000e00e0e7812 */ /* 0x000fe400078ec0ff */
[----:B-1----:R-:W-:Y:S02]  /*0210*/  LOP3.LUT R10, R15, 0x80, RZ, 0xfc, !PT ;  /* 0x000000800f0a7812 */ /* 0x002fe400078efcff */
[C---:B------:R-:W-:Y:S02]  /*0220*/  LOP3.LUT R16, R14.reuse, 0x10, RZ, 0xfc, !PT ;  /* 0x000000100e107812 */ /* 0x040fe400078efcff */
[----:B------:R-:W-:Y:S02]  /*0230*/  LOP3.LUT R9, R14, R9, RZ, 0xfc, !PT ;  /* 0x000000090e097212 */ /* 0x000fe400078efcff */
[----:B------:R-:W-:-:S04]  /*0240*/  SHF.R.U32.HI R10, RZ, 0x2, R10 ;  /* 0x00000002ff0a7819 */ /* 0x000fc8000001160a */
[----:B------:R-:W-:Y:S01]  /*0250*/  LOP3.LUT R11, R10, 0x3c, RZ, 0xc0, !PT ;  /* 0x0000003c0a0b7812 */ /* 0x000fe200078ec0ff */
[----:B---3--:R-:W-:-:S06]  /*0260*/  UPRMT UR4, UR5, 0x654, UR4 ;  /* 0x0000065405047896 */ /* 0x008fcc0008000004 */
[----:B------:R-:W-:Y:S02]  /*0270*/  LEA.HI R14, R14, UR4, RZ, 0x1e ;  /* 0x000000040e0e7c11 */ /* 0x000fe4000f8ff0ff */
[----:B------:R-:W-:-:S03]  /*0280*/  LEA.HI R16, R16, UR4, RZ, 0x1e ;  /* 0x0000000410107c11 */ /* 0x000fc6000f8ff0ff */
[C---:B------:R-:W-:Y:S02]  /*0290*/  IMAD R13, R9.reuse, 0x4, R14 ;  /* 0x00000004090d7824 */ /* 0x040fe400078e020e */
[----:B------:R-:W-:Y:S01]  /*02a0*/  IMAD R16, R9, 0x4, R16 ;  /* 0x0000000409107824 */ /* 0x000fe200078e0210 */
[----:B------:R-:W-:Y:S01]  /*02b0*/  SHF.R.U32.HI R9, RZ, 0x2, R3 ;  /* 0x00000002ff097819 */ /* 0x000fe20000011603 */
[----:B------:R-:W-:-:S03]  /*02c0*/  VIADD R14, R11, UR4 ;  /* 0x000000040b0e7c36 */ /* 0x000fc60008000000 */
[----:B------:R-:W-:Y:S01]  /*02d0*/  LOP3.LUT R9, R9, 0x1c, RZ, 0xc0, !PT ;  /* 0x0000001c09097812 */ /* 0x000fe200078ec0ff */
[----:B------:R-:W-:-:S04]  /*02e0*/  IMAD R14, R15, 0x4, R14 ;  /* 0x000000040f0e7824 */ /* 0x000fc800078e020e */
[----:B------:R-:W-:Y:S01]  /*02f0*/  VIADD R10, R9, UR4 ;  /* 0x00000004090a7c36 */ /* 0x000fe20008000000 */
[----:B------:R-:W-:Y:S02]  /*0300*/  SHF.R.U32.HI R9, RZ, 0x4, R3 ;  /* 0x00000004ff097819 */ /* 0x000fe40000011603 */
[----:B------:R-:W-:Y:S01]  /*0310*/  LOP3.LUT R3, R8, 0xf, R3, 0xf8, !PT ;  /* 0x0000000f08037812 */ /* 0x000fe200078ef803 */
[----:B------:R-:W-:Y:S01]  /*0320*/  IMAD R12, R15, 0x4, R10 ;  /* 0x000000040f0c7824 */ /* 0x000fe200078e020a */
[----:B------:R-:W-:Y:S01]  /*0330*/  SGXT.U32 R9, R9, 0x3 ;  /* 0x000000030909781a */ /* 0x000fe20000000000 */
[----:B------:R-:W1:Y:S03]  /*0340*/  LDC.64 R10, c[0x0][0x220] ;  /* 0x00008800ff0a7b82 */ /* 0x000e660000000a00 */
[----:B------:R-:W-:-:S04]  /*0350*/  LOP3.LUT R9, R2, R9, RZ, 0xfc, !PT ;  /* 0x0000000902097212 */ /* 0x000fc800078efcff */
[C---:B------:R-:W-:Y:S01]  /*0360*/  LOP3.LUT R2, R9.reuse, 0x8, RZ, 0xfc, !PT ;  /* 0x0000000809027812 */ /* 0x040fe200078efcff */
[----:B------:R-:W-:Y:S01]  /*0370*/  IMAD R9, R9, 0x9, R3 ;  /* 0x0000000909097824 */ /* 0x000fe200078e0203 */
[----:B--2---:R-:W-:Y:S01]  /*0380*/  FSETP.GEU.AND P1, PT, R6, -R4, PT ;  /* 0x800000040600720b */ /* 0x004fe20003f2e000 */
[----:B------:R-:W-:Y:S01]  /*0390*/  FADD R4, R4, R6 ;  /* 0x0000000604047221 */ /* 0x000fe20000000000 */
[----:B------:R-:W-:Y:S01]  /*03a0*/  FADD R6, R5, R7 ;  /* 0x0000000705067221 */ /* 0x000fe20000000000 */
[----:B------:R-:W-:-:S03]  /*03b0*/  FSETP.GEU.AND P2, PT, R7, -R5, PT ;  /* 0x800000050700720b */ /* 0x000fc60003f4e000 */
[----:B------:R-:W-:Y:S02]  /*03c0*/  FSEL R4, R4, RZ, P1 ;  /* 0x000000ff04047208 */ /* 0x000fe40000800000 */
[----:B------:R-:W-:Y:S02]  /*03d0*/  FSEL R5, R6, RZ, P2 ;  /* 0x000000ff06057208 */ /* 0x000fe40001000000 */
[----:B------:R-:W2:Y:S01]  /*03e0*/  LDC.64 R6, c[0x0][0x228] ;  /* 0x00008a00ff067b82 */ /* 0x000ea20000000a00 */
[----:B------:R3:W-:Y:S01]  /*03f0*/  STS [R13], R4 ;  /* 0x000000040d007388 */ /* 0x0007e20000000800 */
[----:B------:R-:W-:-:S03]  /*0400*/  ISETP.GE.AND P1, PT, R3, 0x9, PT ;  /* 0x000000090300780c */ /* 0x000fc60003f26270 */
[----:B------:R-:W-:Y:S03]  /*0410*/  STS [R16+0x40], R5 ;  /* 0x0000400510007388 */ /* 0x000fe60000000800 */
[----:B------:R-:W-:Y:S01]  /*0420*/  BAR.SYNC.DEFER_BLOCKING 0x0 ;  /* 0x0000000000007b1d */ /* 0x000fe20000010000 */
[----:B---3--:R-:W-:Y:S02]  /*0430*/  IMAD R13, R2, 0x9, R3 ;  /* 0x00000009020d7824 */ /* 0x008fe400078e0203 */
[----:B-1----:R-:W-:-:S04]  /*0440*/  IMAD.WIDE R2, R9, 0x4, R10 ;  /* 0x0000000409027825 */ /* 0x002fc800078e020a */
[----:B------:R-:W-:-:S04]  /*0450*/  IMAD.WIDE R10, R13, 0x4, R10 ;  /* 0x000000040d0a7825 */ /* 0x000fc800078e020a */
[----:B--2---:R-:W-:Y:S01]  /*0460*/  IMAD.WIDE R6, R0, 0x4, R6 ;  /* 0x0000000400067825 */ /* 0x004fe200078e0206 */
[----:B------:R-:W1:Y:S04]  /*0470*/  LDS R15, [R12] ;  /* 0x000000000c0f7984 */ /* 0x000e680000000800 */
[----:B------:R-:W2:Y:S04]  /*0480*/  LDS R17, [R14+0x200] ;  /* 0x000200000e117984 */ /* 0x000ea80000000800 */
[----:B-1----:R1:W-:Y:S04]  /*0490*/  @!P1 STG.E desc[UR6][R2.64], R15 ;  /* 0x0000000f02009986 */ /* 0x0023e8000c101906 */
[----:B--2---:R1:W-:Y:S01]  /*04a0*/  @!P1 STG.E desc[UR6][R10.64], R17 ;  /* 0x000000110a009986 */ /* 0x0043e2000c101906 */
[----:B------:R-:W-:Y:S05]  /*04b0*/  @P0 EXIT ;  /* 0x000000000000094d */ /* 0x000fea0003800000 */
[----:B------:R-:W-:Y:S01]  /*04c0*/  STG.E.64 desc[UR6][R6.64], R4 ;  /* 0x0000000406007986 */ /* 0x000fe2000c101b06 */
[----:B------:R-:W-:Y:S05]  /*04d0*/  EXIT ;  /* 0x000000000000794d */ /* 0x000fea0003800000 */
.L_x_0:
[----:B------:R-:W-:-:S00]  /*04e0*/  BRA `(.L_x_0) ;  /* 0xfffffffc00fc7947 */ /* 0x000fc0000383ffff */
[----:B------:R-:W-:-:S00]  /*04f0*/  NOP ;  /* 0x0000000000007918 */ /* 0x000fc00000000000 */
        /* <DEDUP_REMOVED lines=8> */
.L_x_1:


//--------------------- .nv.shared.triton_poi_fused_convolution_relu_11 --------------------------
	.section	.nv.shared.triton_poi_fused_convolution_relu_11,"aw",@nobits
	.sectionflags	@""
	.align	16
	.zero		1024


//--------------------- .nv.constant0.triton_poi_fused_convolution_relu_11 --------------------------
	.section	.nv.constant0.triton_poi_fused_convolution_relu_11,"a",@progbits
	.sectionflags	@""
	.align	4
.nv.constant0.triton_poi_fused_convolution_relu_11:
	.zero		568
